//
// Generated by NVIDIA NVVM Compiler
//
// Compiler Build ID: CL-36424714
// Cuda compilation tools, release 13.0, V13.0.88
// Based on NVVM 20.0.0
//

.version 9.0
.target sm_100
.address_size 64

	// .globl	_Z5crackPcS_
.extern .func  (.param .b64 func_retval0) malloc
(
	.param .b64 malloc_param_0
)
;
.extern .func  (.param .b32 func_retval0) vprintf
(
	.param .b64 vprintf_param_0,
	.param .b64 vprintf_param_1
)
;
.global .align 1 .b8 $str[24] = {69, 110, 99, 114, 121, 112, 116, 101, 100, 32, 80, 97, 115, 115, 119, 111, 114, 100, 58, 32, 37, 115, 10};
.global .align 1 .b8 $str$1[20] = {80, 97, 115, 115, 119, 111, 114, 100, 32, 70, 111, 117, 110, 100, 58, 32, 37, 115, 10};

.visible .entry _Z5crackPcS_(
	.param .u64 .ptr .align 1 _Z5crackPcS__param_0,
	.param .u64 .ptr .align 1 _Z5crackPcS__param_1
)
{
	.local .align 8 .b8 	__local_depot0[16];
	.reg .b64 	%SP;
	.reg .b64 	%SPL;
	.reg .pred 	%p<24>;
	.reg .b16 	%rs<65>;
	.reg .b32 	%r<9>;
	.reg .b64 	%rd<32>;

	mov.u64 	%SPL, __local_depot0;
	cvta.local.u64 	%SP, %SPL;
	ld.param.u64 	%rd7, [_Z5crackPcS__param_0];
	ld.param.u64 	%rd8, [_Z5crackPcS__param_1];
	cvta.to.global.u64 	%rd9, %rd8;
	cvta.to.global.u64 	%rd10, %rd7;
	mov.u32 	%r1, %ctaid.x;
	cvt.u64.u32 	%rd11, %r1;
	add.s64 	%rd12, %rd10, %rd11;
	ld.global.u8 	%rs1, [%rd12];
	mov.u32 	%r2, %ctaid.y;
	cvt.u64.u32 	%rd13, %r2;
	add.s64 	%rd14, %rd10, %rd13;
	ld.global.u8 	%rs2, [%rd14];
	mov.u32 	%r3, %tid.x;
	cvt.u64.u32 	%rd15, %r3;
	add.s64 	%rd16, %rd9, %rd15;
	ld.global.u8 	%rs3, [%rd16];
	mov.u32 	%r4, %tid.y;
	cvt.u64.u32 	%rd17, %r4;
	add.s64 	%rd18, %rd9, %rd17;
	ld.global.u8 	%rs4, [%rd18];
	{ // callseq 0, 0
	.param .b64 param0;
	st.param.b64 	[param0], 11;
	.param .b64 retval0;
	call.uni (retval0), 
	malloc, 
	(
	param0
	);
	ld.param.b64 	%rd19, [retval0];
	} // callseq 0
	add.s16 	%rs17, %rs1, 2;
	cvt.s16.s8 	%rs5, %rs17;
	st.u8 	[%rd19], %rs17;
	add.s16 	%rs18, %rs1, -2;
	cvt.s16.s8 	%rs6, %rs18;
	st.u8 	[%rd19+1], %rs18;
	add.s16 	%rs19, %rs1, 1;
	cvt.s16.s8 	%rs7, %rs19;
	st.u8 	[%rd19+2], %rs19;
	add.s16 	%rs20, %rs2, 3;
	cvt.s16.s8 	%rs8, %rs20;
	st.u8 	[%rd19+3], %rs20;
	add.s16 	%rs21, %rs2, -3;
	cvt.s16.s8 	%rs9, %rs21;
	st.u8 	[%rd19+4], %rs21;
	add.s16 	%rs22, %rs2, -1;
	cvt.s16.s8 	%rs10, %rs22;
	st.u8 	[%rd19+5], %rs22;
	add.s16 	%rs23, %rs3, 2;
	cvt.s16.s8 	%rs11, %rs23;
	st.u8 	[%rd19+6], %rs23;
	add.s16 	%rs24, %rs3, -2;
	cvt.s16.s8 	%rs12, %rs24;
	st.u8 	[%rd19+7], %rs24;
	add.s16 	%rs25, %rs4, 4;
	cvt.s16.s8 	%rs13, %rs25;
	st.u8 	[%rd19+8], %rs25;
	add.s16 	%rs26, %rs4, -4;
	cvt.s16.s8 	%rs14, %rs26;
	st.u8 	[%rd19+9], %rs26;
	mov.b16 	%rs27, 0;
	st.u8 	[%rd19+10], %rs27;
	setp.lt.s16 	%p1, %rs5, 123;
	@%p1 bra 	$L__BB0_2;
	add.s16 	%rs29, %rs1, -23;
	st.u8 	[%rd19], %rs29;
	bra.uni 	$L__BB0_4;
$L__BB0_2:
	setp.gt.s16 	%p2, %rs5, 96;
	@%p2 bra 	$L__BB0_4;
	sub.s16 	%rs28, -64, %rs1;
	st.u8 	[%rd19], %rs28;
$L__BB0_4:
	setp.gt.s16 	%p3, %rs6, 122;
	@%p3 bra 	$L__BB0_7;
	setp.gt.s16 	%p4, %rs6, 96;
	@%p4 bra 	$L__BB0_8;
	sub.s16 	%rs30, -60, %rs1;
	st.u8 	[%rd19+1], %rs30;
	bra.uni 	$L__BB0_8;
$L__BB0_7:
	add.s16 	%rs31, %rs1, -27;
	st.u8 	[%rd19+1], %rs31;
$L__BB0_8:
	setp.gt.s16 	%p5, %rs7, 122;
	@%p5 bra 	$L__BB0_11;
	setp.gt.s16 	%p6, %rs7, 96;
	@%p6 bra 	$L__BB0_12;
	sub.s16 	%rs32, -63, %rs1;
	st.u8 	[%rd19+2], %rs32;
	bra.uni 	$L__BB0_12;
$L__BB0_11:
	add.s16 	%rs33, %rs1, -24;
	st.u8 	[%rd19+2], %rs33;
$L__BB0_12:
	setp.gt.s16 	%p7, %rs8, 122;
	@%p7 bra 	$L__BB0_15;
	setp.gt.s16 	%p8, %rs8, 96;
	@%p8 bra 	$L__BB0_16;
	sub.s16 	%rs34, -65, %rs2;
	st.u8 	[%rd19+3], %rs34;
	bra.uni 	$L__BB0_16;
$L__BB0_15:
	add.s16 	%rs35, %rs2, -22;
	st.u8 	[%rd19+3], %rs35;
$L__BB0_16:
	setp.gt.s16 	%p9, %rs9, 122;
	@%p9 bra 	$L__BB0_19;
	setp.gt.s16 	%p10, %rs9, 96;
	@%p10 bra 	$L__BB0_20;
	sub.s16 	%rs36, -59, %rs2;
	st.u8 	[%rd19+4], %rs36;
	bra.uni 	$L__BB0_20;
$L__BB0_19:
	add.s16 	%rs37, %rs2, -28;
	st.u8 	[%rd19+4], %rs37;
$L__BB0_20:
	setp.gt.s16 	%p11, %rs10, 122;
	@%p11 bra 	$L__BB0_23;
	setp.gt.s16 	%p12, %rs10, 96;
	@%p12 bra 	$L__BB0_24;
	sub.s16 	%rs38, -61, %rs2;
	st.u8 	[%rd19+5], %rs38;
	bra.uni 	$L__BB0_24;
$L__BB0_23:
	add.s16 	%rs39, %rs2, -26;
	st.u8 	[%rd19+5], %rs39;
$L__BB0_24:
	setp.gt.s16 	%p13, %rs11, 57;
	@%p13 bra 	$L__BB0_27;
	setp.gt.s16 	%p14, %rs11, 47;
	@%p14 bra 	$L__BB0_28;
	sub.s16 	%rs40, 94, %rs3;
	st.u8 	[%rd19+6], %rs40;
	bra.uni 	$L__BB0_28;
$L__BB0_27:
	add.s16 	%rs41, %rs3, -7;
	st.u8 	[%rd19+6], %rs41;
$L__BB0_28:
	setp.gt.s16 	%p15, %rs12, 57;
	@%p15 bra 	$L__BB0_31;
	setp.gt.s16 	%p16, %rs12, 47;
	@%p16 bra 	$L__BB0_32;
	sub.s16 	%rs42, 98, %rs3;
	st.u8 	[%rd19+7], %rs42;
	bra.uni 	$L__BB0_32;
$L__BB0_31:
	add.s16 	%rs43, %rs3, -11;
	st.u8 	[%rd19+7], %rs43;
$L__BB0_32:
	setp.gt.s16 	%p17, %rs13, 57;
	@%p17 bra 	$L__BB0_35;
	setp.gt.s16 	%p18, %rs13, 47;
	@%p18 bra 	$L__BB0_36;
	sub.s16 	%rs44, 92, %rs4;
	st.u8 	[%rd19+8], %rs44;
	bra.uni 	$L__BB0_36;
$L__BB0_35:
	add.s16 	%rs45, %rs4, -5;
	st.u8 	[%rd19+8], %rs45;
$L__BB0_36:
	setp.gt.s16 	%p19, %rs14, 57;
	@%p19 bra 	$L__BB0_39;
	setp.gt.s16 	%p20, %rs14, 47;
	@%p20 bra 	$L__BB0_40;
	sub.s16 	%rs46, 100, %rs4;
	st.u8 	[%rd19+9], %rs46;
	bra.uni 	$L__BB0_40;
$L__BB0_39:
	add.s16 	%rs47, %rs4, -13;
	st.u8 	[%rd19+9], %rs47;
$L__BB0_40:
	add.u64 	%rd20, %SP, 0;
	add.u64 	%rd21, %SPL, 0;
	mov.b16 	%rs48, 112;
	st.local.u8 	[%rd21], %rs48;
	mov.b16 	%rs49, 97;
	st.local.u8 	[%rd21+1], %rs49;
	mov.b16 	%rs50, 49;
	st.local.u8 	[%rd21+2], %rs50;
	mov.b16 	%rs51, 53;
	st.local.u8 	[%rd21+3], %rs51;
	mov.b16 	%rs52, 0;
	st.local.u8 	[%rd21+4], %rs52;
	{ // callseq 1, 0
	.param .b64 param0;
	st.param.b64 	[param0], 11;
	.param .b64 retval0;
	call.uni (retval0), 
	malloc, 
	(
	param0
	);
	ld.param.b64 	%rd30, [retval0];
	} // callseq 1
	mov.b16 	%rs53, 114;
	st.u8 	[%rd30], %rs53;
	mov.b16 	%rs54, 110;
	st.u8 	[%rd30+1], %rs54;
	mov.b16 	%rs55, 113;
	st.u8 	[%rd30+2], %rs55;
	mov.b16 	%rs56, 100;
	st.u8 	[%rd30+3], %rs56;
	mov.b16 	%rs57, 51;
	st.u8 	[%rd30+6], %rs57;
	mov.b16 	%rs58, 57;
	st.u8 	[%rd30+8], %rs58;
	st.u8 	[%rd30+9], %rs50;
	st.u8 	[%rd30+10], %rs52;
	st.u8 	[%rd30+4], %rs56;
	mov.b16 	%rs59, 98;
	st.u8 	[%rd30+5], %rs59;
	st.u8 	[%rd30+7], %rs50;
	ld.u8 	%rs60, [%rd19];
	setp.ne.s16 	%p21, %rs60, 114;
	@%p21 bra 	$L__BB0_45;
	mov.b16 	%rs64, 114;
	mov.u64 	%rd31, %rd19;
$L__BB0_42:
	and.b16  	%rs62, %rs64, 255;
	setp.ne.s16 	%p22, %rs62, 0;
	@%p22 bra 	$L__BB0_44;
	add.u64 	%rd23, %SP, 8;
	add.u64 	%rd24, %SPL, 8;
	st.local.u64 	[%rd24], %rd19;
	mov.u64 	%rd25, $str;
	cvta.global.u64 	%rd26, %rd25;
	{ // callseq 2, 0
	.param .b64 param0;
	st.param.b64 	[param0], %rd26;
	.param .b64 param1;
	st.param.b64 	[param1], %rd23;
	.param .b32 retval0;
	call.uni (retval0), 
	vprintf, 
	(
	param0, 
	param1
	);
	ld.param.b32 	%r5, [retval0];
	} // callseq 2
	st.local.u64 	[%rd24], %rd20;
	mov.u64 	%rd28, $str$1;
	cvta.global.u64 	%rd29, %rd28;
	{ // callseq 3, 0
	.param .b64 param0;
	st.param.b64 	[param0], %rd29;
	.param .b64 param1;
	st.param.b64 	[param1], %rd23;
	.param .b32 retval0;
	call.uni (retval0), 
	vprintf, 
	(
	param0, 
	param1
	);
	ld.param.b32 	%r7, [retval0];
	} // callseq 3
	bra.uni 	$L__BB0_45;
$L__BB0_44:
	add.s64 	%rd5, %rd31, 1;
	add.s64 	%rd6, %rd30, 1;
	ld.u8 	%rs64, [%rd31+1];
	ld.u8 	%rs63, [%rd30+1];
	setp.eq.s16 	%p23, %rs64, %rs63;
	mov.u64 	%rd30, %rd6;
	mov.u64 	%rd31, %rd5;
	@%p23 bra 	$L__BB0_42;
$L__BB0_45:
	ret;

}


// ===== COMPILED SASS (sm_100) =====

	.target	sm_100

	.elftype	@"ET_EXEC"


//--------------------- .note.nv.tkinfo           --------------------------
	.section	.note.nv.tkinfo,"",@"SHT_NOTE"
	.sectionflags	@"SHF_NOTE_NV_TKINFO"
	.tkinfo
        /*0018*/ 	.word	0x00000002
        /*0030*/ 	.string	""
        /*0030*/ 	.string	"ptxas"
        /*0030*/ 	.string	"Cuda compilation tools, release 13.0, V13.0.88"
        /*0030*/ 	.string	"Build cuda_13.0.r13.0/compiler.36424714_0"
        /*0030*/ 	.string	"-arch sm_100 -m 64 "



//--------------------- .note.nv.cuinfo           --------------------------
	.section	.note.nv.cuinfo,"",@"SHT_NOTE"
	.sectionflags	@"SHF_NOTE_NV_CUINFO"
        /*0018*/ 	.short	0x0002
        /*001a*/ 	.short	0x0064
        /*001c*/ 	.short	0x0082
	.zero		2


//--------------------- .nv.info                  --------------------------
	.section	.nv.info,"",@"SHT_CUDA_INFO"
	.align	4


	//----- nvinfo : EIATTR_REGCOUNT
	.align		4
        /*0000*/ 	.byte	0x04, 0x2f
        /*0002*/ 	.short	(.L_3 - .L_2)
	.align		4
.L_2:
        /*0004*/ 	.word	index@(_Z5crackPcS_)
        /*0008*/ 	.word	0x00000020


	//----- nvinfo : EIATTR_FRAME_SIZE
	.align		4
.L_3:
        /*000c*/ 	.byte	0x04, 0x11
        /*000e*/ 	.short	(.L_5 - .L_4)
	.align		4
.L_4:
        /*0010*/ 	.word	index@(_Z5crackPcS_)
        /*0014*/ 	.word	0x00000010


	//----- nvinfo : EIATTR_MIN_STACK_SIZE
	.align		4
.L_5:
        /*0018*/ 	.byte	0x04, 0x12
        /*001a*/ 	.short	(.L_7 - .L_6)
	.align		4
.L_6:
        /*001c*/ 	.word	index@(_Z5crackPcS_)
        /*0020*/ 	.word	0x00000010
.L_7:


//--------------------- .nv.compat                --------------------------
	.section	.nv.compat,"",@"SHT_CUDA_COMPAT_INFO"
	.align	4
        /*0000*/ 	.byte	0x02, 0x09, 0x00, 0x00, 0x02, 0x02, 0x01, 0x00, 0x02, 0x05, 0x05, 0x00, 0x03, 0x07, 0x01, 0x01
        /*0010*/ 	.byte	0x02, 0x03, 0x00, 0x00, 0x02, 0x06, 0x01, 0x00, 0x04, 0x0b, 0x08, 0x00, 0x09, 0x00, 0x00, 0x00
        /*0020*/ 	.byte	0x00, 0x00, 0x00, 0x00


//--------------------- .nv.info._Z5crackPcS_     --------------------------
	.section	.nv.info._Z5crackPcS_,"",@"SHT_CUDA_INFO"
	.sectionflags	@""
	.align	4


	//----- nvinfo : EIATTR_CUDA_API_VERSION
	.align		4
        /*0000*/ 	.byte	0x04, 0x37
        /*0002*/ 	.short	(.L_9 - .L_8)
.L_8:
        /*0004*/ 	.word	0x00000082


	//----- nvinfo : EIATTR_KPARAM_INFO
	.align		4
.L_9:
        /*0008*/ 	.byte	0x04, 0x17
        /*000a*/ 	.short	(.L_11 - .L_10)
.L_10:
        /*000c*/ 	.word	0x00000000
        /*0010*/ 	.short	0x0001
        /*0012*/ 	.short	0x0008
        /*0014*/ 	.byte	0x00, 0xf5, 0x21, 0x00


	//----- nvinfo : EIATTR_KPARAM_INFO
	.align		4
.L_11:
        /*0018*/ 	.byte	0x04, 0x17
        /*001a*/ 	.short	(.L_13 - .L_12)
.L_12:
        /*001c*/ 	.word	0x00000000
        /*0020*/ 	.short	0x0000
        /*0022*/ 	.short	0x0000
        /*0024*/ 	.byte	0x00, 0xf5, 0x21, 0x00


	//----- nvinfo : EIATTR_SPARSE_MMA_MASK
	.align		4
.L_13:
        /*0028*/ 	.byte	0x03, 0x50
        /*002a*/ 	.short	0x0000


	//----- nvinfo : EIATTR_MAXREG_COUNT
	.align		4
        /*002c*/ 	.byte	0x03, 0x1b
        /*002e*/ 	.short	0x00ff


	//----- nvinfo : EIATTR_EXTERNS
	.align		4
        /*0030*/ 	.byte	0x04, 0x0f
        /*0032*/ 	.short	(.L_15 - .L_14)


	//   ....[0]....
	.align		4
.L_14:
        /*0034*/ 	.word	index@(malloc)


	//   ....[1]....
	.align		4
        /*0038*/ 	.word	index@(vprintf)


	//----- nvinfo : EIATTR_MERCURY_ISA_VERSION
	.align		4
.L_15:
        /*003c*/ 	.byte	0x03, 0x5f
        /*003e*/ 	.short	0x0101


	//----- nvinfo : EIATTR_VRC_CTA_INIT_COUNT
	.align		4
        /*0040*/ 	.byte	0x02, 0x4a
	.zero		1
	.zero		1


	//----- nvinfo : EIATTR_SYSCALL_OFFSETS
	.align		4
        /*0044*/ 	.byte	0x04, 0x46
        /*0046*/ 	.short	(.L_17 - .L_16)


	//   ....[0]....
.L_16:
        /*0048*/ 	.word	0x00000210


	//   ....[1]....
        /*004c*/ 	.word	0x00000c50


	//   ....[2]....
        /*0050*/ 	.word	0x00000fb0


	//   ....[3]....
        /*0054*/ 	.word	0x00001040


	//----- nvinfo : EIATTR_EXIT_INSTR_OFFSETS
	.align		4
.L_17:
        /*0058*/ 	.byte	0x04, 0x1c
        /*005a*/ 	.short	(.L_19 - .L_18)


	//   ....[0]....
.L_18:
        /*005c*/ 	.word	0x00000dd0


	//   ....[1]....
        /*0060*/ 	.word	0x00000ee0


	//   ....[2]....
        /*0064*/ 	.word	0x00001050


	//----- nvinfo : EIATTR_CRS_STACK_SIZE
	.align		4
.L_19:
        /*0068*/ 	.byte	0x04, 0x1e
        /*006a*/ 	.short	(.L_21 - .L_20)
.L_20:
        /*006c*/ 	.word	0x00000000


	//----- nvinfo : EIATTR_CBANK_PARAM_SIZE
	.align		4
.L_21:
        /*0070*/ 	.byte	0x03, 0x19
        /*0072*/ 	.short	0x0010


	//----- nvinfo : EIATTR_PARAM_CBANK
	.align		4
        /*0074*/ 	.byte	0x04, 0x0a
        /*0076*/ 	.short	(.L_23 - .L_22)
	.align		4
.L_22:
        /*0078*/ 	.word	index@(.nv.constant0._Z5crackPcS_)
        /*007c*/ 	.short	0x0380
        /*007e*/ 	.short	0x0010


	//----- nvinfo : EIATTR_SW_WAR
	.align		4
.L_23:
        /*0080*/ 	.byte	0x04, 0x36
        /*0082*/ 	.short	(.L_25 - .L_24)
.L_24:
        /*0084*/ 	.word	0x00000008
.L_25:


//--------------------- .nv.callgraph             --------------------------
	.section	.nv.callgraph,"",@"SHT_CUDA_CALLGRAPH"
	.align	4
	.sectionentsize	8
	.align		4
        /*0000*/ 	.word	0x00000000
	.align		4
        /*0004*/ 	.word	0xffffffff
	.align		4
        /*0008*/ 	.word	index@(_Z5crackPcS_)
	.align		4
        /*000c*/ 	.word	index@(vprintf)
	.align		4
        /*0010*/ 	.word	index@(_Z5crackPcS_)
	.align		4
        /*0014*/ 	.word	index@(malloc)
	.align		4
        /*0018*/ 	.word	0x00000000
	.align		4
        /*001c*/ 	.word	0xfffffffe
	.align		4
        /*0020*/ 	.word	0x00000000
	.align		4
        /*0024*/ 	.word	0xfffffffd
	.align		4
        /*0028*/ 	.word	0x00000000
	.align		4
        /*002c*/ 	.word	0xfffffffc


//--------------------- .nv.constant4             --------------------------
	.section	.nv.constant4,"a",@progbits
	.align	8
	.align		8
.nv.constant4:
        /*0000*/ 	.dword	malloc
	.align		8
        /*0008*/ 	.dword	vprintf
	.align		8
        /*0010*/ 	.dword	$str
	.align		8
        /*0018*/ 	.dword	$str$1


//--------------------- .text._Z5crackPcS_        --------------------------
	.section	.text._Z5crackPcS_,"ax",@progbits
	.align	128
        .global         _Z5crackPcS_
        .type           _Z5crackPcS_,@function
        .size           _Z5crackPcS_,(.L_x_31 - _Z5crackPcS_)
        .other          _Z5crackPcS_,@"STO_CUDA_ENTRY STV_DEFAULT"
_Z5crackPcS_:
.text._Z5crackPcS_:
[----:B------:R-:W0:Y:S01]  /*0000*/  LDC R1, c[0x0][0x37c] ;  /* 0x0000df00ff017b82 */ /* 0x000e220000000800 */
[----:B------:R-:W1:Y:S07]  /*0010*/  S2R R10, SR_TID.Y ;  /* 0x00000000000a7919 */ /* 0x000e6e0000002200 */
[----:B------:R-:W2:Y:S01]  /*0020*/  S2UR UR4, SR_CTAID.X ;  /* 0x00000000000479c3 */ /* 0x000ea20000002500 */
[----:B------:R-:W2:Y:S01]  /*0030*/  LDCU.128 UR8, c[0x0][0x380] ;  /* 0x00007000ff0877ac */ /* 0x000ea20008000c00 */
[----:B0-----:R-:W-:Y:S01]  /*0040*/  VIADD R1, R1, 0xfffffff0 ;  /* 0xfffffff001017836 */ /* 0x001fe20000000000 */
[----:B------:R-:W0:Y:S01]  /*0050*/  S2R R2, SR_TID.X ;  /* 0x0000000000027919 */ /* 0x000e220000002100 */
[----:B------:R-:W3:Y:S04]  /*0060*/  LDCU.64 UR36, c[0x0][0x358] ;  /* 0x00006b00ff2477ac */ /* 0x000ee80008000a00 */
[----:B------:R-:W4:Y:S01]  /*0070*/  S2UR UR5, SR_CTAID.Y ;  /* 0x00000000000579c3 */ /* 0x000f220000002600 */
[----:B--2---:R-:W-:-:S04]  /*0080*/  UIADD3 UR6, UP0, UPT, UR4, UR8, URZ ;  /* 0x0000000804067290 */ /* 0x004fc8000ff1e0ff */
[----:B------:R-:W-:Y:S01]  /*0090*/  UIADD3.X UR7, UPT, UPT, URZ, UR9, URZ, UP0, !UPT ;  /* 0x00000009ff077290 */ /* 0x000fe200087fe4ff */
[----:B-1----:R-:W-:Y:S01]  /*00a0*/  IADD3 R10, P1, PT, R10, UR10, RZ ;  /* 0x0000000a0a0a7c10 */ /* 0x002fe2000ff3e0ff */
[----:B----4-:R-:W-:Y:S01]  /*00b0*/  UIADD3 UR5, UP1, UPT, UR5, UR8, URZ ;  /* 0x0000000805057290 */ /* 0x010fe2000ff3e0ff */
[----:B0-----:R-:W-:-:S03]  /*00c0*/  IADD3 R2, P0, PT, R2, UR10, RZ ;  /* 0x0000000a02027c10 */ /* 0x001fc6000ff1e0ff */
[----:B------:R-:W-:Y:S01]  /*00d0*/  UIADD3.X UR4, UPT, UPT, URZ, UR9, URZ, UP1, !UPT ;  /* 0x00000009ff047290 */ /* 0x000fe20008ffe4ff */
[----:B------:R-:W-:Y:S02]  /*00e0*/  IMAD.X R11, RZ, RZ, UR11, P1 ;  /* 0x0000000bff0b7e24 */ /* 0x000fe400088e06ff */
[----:B------:R-:W-:Y:S02]  /*00f0*/  IMAD.U32 R6, RZ, RZ, UR6 ;  /* 0x00000006ff067e24 */ /* 0x000fe4000f8e00ff */
[----:B------:R-:W-:Y:S01]  /*0100*/  IMAD.U32 R7, RZ, RZ, UR7 ;  /* 0x00000007ff077e24 */ /* 0x000fe2000f8e00ff */
[----:B------:R-:W-:Y:S01]  /*0110*/  MOV R9, UR4 ;  /* 0x0000000400097c02 */ /* 0x000fe20008000f00 */
[----:B------:R-:W-:Y:S01]  /*0120*/  IMAD.U32 R8, RZ, RZ, UR5 ;  /* 0x00000005ff087e24 */ /* 0x000fe2000f8e00ff */
[----:B---3--:R-:W5:Y:S01]  /*0130*/  LDG.E.U8 R22, desc[UR36][R10.64] ;  /* 0x000000240a167981 */ /* 0x008f62000c1e1100 */
[----:B------:R-:W-:-:S03]  /*0140*/  IMAD.X R3, RZ, RZ, UR11, P0 ;  /* 0x0000000bff037e24 */ /* 0x000fc600080e06ff */
[----:B------:R-:W5:Y:S04]  /*0150*/  LDG.E.U8 R24, desc[UR36][R6.64] ;  /* 0x0000002406187981 */ /* 0x000f68000c1e1100 */
[----:B------:R-:W5:Y:S01]  /*0160*/  LDG.E.U8 R25, desc[UR36][R8.64] ;  /* 0x0000002408197981 */ /* 0x000f62000c1e1100 */
[----:B------:R-:W-:Y:S01]  /*0170*/  MOV R0, 0x0 ;  /* 0x0000000000007802 */ /* 0x000fe20000000f00 */
[----:B------:R-:W0:Y:S02]  /*0180*/  LDCU UR4, c[0x0][0x2f8] ;  /* 0x00005f00ff0477ac */ /* 0x000e240008000800 */
[----:B------:R1:W5:Y:S01]  /*0190*/  LDG.E.U8 R23, desc[UR36][R2.64] ;  /* 0x0000002402177981 */ /* 0x000362000c1e1100 */
[----:B------:R-:W2:Y:S01]  /*01a0*/  LDCU UR5, c[0x0][0x2fc] ;  /* 0x00005f80ff0577ac */ /* 0x000ea20008000800 */
[----:B-1----:R1:W3:Y:S01]  /*01b0*/  LDC.64 R2, c[0x4][R0] ;  /* 0x0100000000027b82 */ /* 0x0022e20000000a00 */
[----:B------:R-:W-:Y:S01]  /*01c0*/  IMAD.MOV.U32 R4, RZ, RZ, 0xb ;  /* 0x0000000bff047424 */ /* 0x000fe200078e00ff */
[----:B0-----:R-:W-:Y:S01]  /*01d0*/  IADD3 R16, P0, PT, R1, UR4, RZ ;  /* 0x0000000401107c10 */ /* 0x001fe2000ff1e0ff */
[----:B------:R-:W-:-:S04]  /*01e0*/  IMAD.MOV.U32 R5, RZ, RZ, RZ ;  /* 0x000000ffff057224 */ /* 0x000fc800078e00ff */
[----:B-12---:R-:W-:-:S08]  /*01f0*/  IMAD.X R17, RZ, RZ, UR5, P0 ;  /* 0x00000005ff117e24 */ /* 0x006fd000080e06ff */
[----:B------:R-:W-:-:S07]  /*0200*/  LEPC R20, `(.L_x_0) ;  /* 0x000000001014794e */ /* 0x000fce0000000000 */
[----:B---3-5:R-:W-:Y:S05]  /*0210*/  CALL.ABS.NOINC R2 ;  /* 0x0000000002007343 */ /* 0x028fea0003c00000 */
.L_x_0:
[C---:B------:R-:W-:Y:S01]  /*0220*/  IADD3 R27, PT, PT, R24.reuse, 0x2, RZ ;  /* 0x00000002181b7810 */ /* 0x040fe20007ffe0ff */
[----:B------:R-:W-:Y:S01]  /*0230*/  IMAD.MOV.U32 R18, RZ, RZ, R4 ;  /* 0x000000ffff127224 */ /* 0x000fe200078e0004 */
[----:B------:R-:W-:Y:S01]  /*0240*/  IADD3 R3, PT, PT, R23, 0x2, RZ ;  /* 0x0000000217037810 */ /* 0x000fe20007ffe0ff */
[----:B------:R-:W-:Y:S01]  /*0250*/  IMAD.MOV.U32 R19, RZ, RZ, R5 ;  /* 0x000000ffff137224 */ /* 0x000fe200078e0005 */
[----:B------:R-:W-:Y:S01]  /*0260*/  PRMT R2, R27, 0x8880, RZ ;  /* 0x000088801b027816 */ /* 0x000fe200000000ff */
[C---:B------:R-:W-:Y:S02]  /*0270*/  VIADD R29, R24.reuse, 0xfffffffe ;  /* 0xfffffffe181d7836 */ /* 0x040fe40000000000 */
[----:B------:R-:W-:Y:S01]  /*0280*/  VIADD R21, R24, 0x1 ;  /* 0x0000000118157836 */ /* 0x000fe20000000000 */
[----:B------:R-:W-:Y:S01]  /*0290*/  ISETP.GE.AND P0, PT, R2, 0x7b, PT ;  /* 0x0000007b0200780c */ /* 0x000fe20003f06270 */
[C---:B------:R-:W-:Y:S01]  /*02a0*/  VIADD R15, R25.reuse, 0x3 ;  /* 0x00000003190f7836 */ /* 0x040fe20000000000 */
[----:B------:R0:W-:Y:S01]  /*02b0*/  ST.E.U8 desc[UR36][R18.64], R27 ;  /* 0x0000001b12007985 */ /* 0x0001e2000c101124 */
[----:B------:R-:W-:Y:S01]  /*02c0*/  VIADD R13, R25, 0xfffffffd ;  /* 0xfffffffd190d7836 */ /* 0x000fe20000000000 */
[----:B------:R-:W-:Y:S01]  /*02d0*/  PRMT R4, R29, 0x8880, RZ ;  /* 0x000088801d047816 */ /* 0x000fe200000000ff */
[----:B------:R-:W-:Y:S01]  /*02e0*/  VIADD R11, R25, 0xffffffff ;  /* 0xffffffff190b7836 */ /* 0x000fe20000000000 */
[----:B------:R0:W-:Y:S01]  /*02f0*/  ST.E.U8 desc[UR36][R18.64+0xa], RZ ;  /* 0x00000aff12007985 */ /* 0x0001e2000c101124 */
[----:B------:R-:W-:Y:S01]  /*0300*/  VIADD R5, R23, 0xfffffffe ;  /* 0xfffffffe17057836 */ /* 0x000fe20000000000 */
[----:B------:R-:W-:Y:S01]  /*0310*/  ISETP.GT.AND P1, PT, R4, 0x7a, PT ;  /* 0x0000007a0400780c */ /* 0x000fe20003f24270 */
[C---:B------:R-:W-:Y:S01]  /*0320*/  VIADD R7, R22.reuse, 0x4 ;  /* 0x0000000416077836 */ /* 0x040fe20000000000 */
[----:B------:R0:W-:Y:S01]  /*0330*/  ST.E.U8 desc[UR36][R18.64+0x1], R29 ;  /* 0x0000011d12007985 */ /* 0x0001e2000c101124 */
[----:B------:R-:W-:-:S02]  /*0340*/  VIADD R9, R22, 0xfffffffc ;  /* 0xfffffffc16097836 */ /* 0x000fc40000000000 */
[----:B------:R-:W-:Y:S01]  /*0350*/  @P0 VIADD R0, R24, 0xffffffe9 ;  /* 0xffffffe918000836 */ /* 0x000fe20000000000 */
[----:B------:R0:W-:Y:S04]  /*0360*/  ST.E.U8 desc[UR36][R18.64+0x2], R21 ;  /* 0x0000021512007985 */ /* 0x0001e8000c101124 */
[----:B------:R0:W-:Y:S04]  /*0370*/  ST.E.U8 desc[UR36][R18.64+0x3], R15 ;  /* 0x0000030f12007985 */ /* 0x0001e8000c101124 */
[----:B------:R0:W-:Y:S04]  /*0380*/  ST.E.U8 desc[UR36][R18.64+0x4], R13 ;  /* 0x0000040d12007985 */ /* 0x0001e8000c101124 */
[----:B------:R0:W-:Y:S04]  /*0390*/  ST.E.U8 desc[UR36][R18.64+0x5], R11 ;  /* 0x0000050b12007985 */ /* 0x0001e8000c101124 */
[----:B------:R0:W-:Y:S04]  /*03a0*/  ST.E.U8 desc[UR36][R18.64+0x6], R3 ;  /* 0x0000060312007985 */ /* 0x0001e8000c101124 */
[----:B------:R0:W-:Y:S04]  /*03b0*/  ST.E.U8 desc[UR36][R18.64+0x7], R5 ;  /* 0x0000070512007985 */ /* 0x0001e8000c101124 */
[----:B------:R0:W-:Y:S04]  /*03c0*/  ST.E.U8 desc[UR36][R18.64+0x8], R7 ;  /* 0x0000080712007985 */ /* 0x0001e8000c101124 */
[----:B------:R0:W-:Y:S04]  /*03d0*/  ST.E.U8 desc[UR36][R18.64+0x9], R9 ;  /* 0x0000090912007985 */ /* 0x0001e8000c101124 */
[----:B------:R0:W-:Y:S01]  /*03e0*/  @P0 ST.E.U8 desc[UR36][R18.64], R0 ;  /* 0x0000000012000985 */ /* 0x0001e2000c101124 */
[----:B------:R-:W-:Y:S05]  /*03f0*/  @P0 BRA `(.L_x_1) ;  /* 0x0000000000140947 */ /* 0x000fea0003800000 */
[----:B------:R-:W-:-:S13]  /*0400*/  ISETP.GT.AND P0, PT, R2, 0x60, PT ;  /* 0x000000600200780c */ /* 0x000fda0003f04270 */
[----:B0-----:R-:W-:-:S05]  /*0410*/  @!P0 IMAD.MOV R27, RZ, RZ, -R24 ;  /* 0x000000ffff1b8224 */ /* 0x001fca00078e0a18 */
[----:B------:R-:W-:-:S04]  /*0420*/  @!P0 PRMT R27, R27, 0x7710, RZ ;  /* 0x000077101b1b8816 */ /* 0x000fc800000000ff */
[----:B------:R-:W-:-:S05]  /*0430*/  @!P0 IADD3 R27, PT, PT, R27, -0x40, RZ ;  /* 0xffffffc01b1b8810 */ /* 0x000fca0007ffe0ff */
[----:B------:R1:W-:Y:S02]  /*0440*/  @!P0 ST.E.U8 desc[UR36][R18.64], R27 ;  /* 0x0000001b12008985 */ /* 0x0003e4000c101124 */
.L_x_1:
[----:B------:R-:W-:Y:S05]  /*0450*/  @P1 BRA `(.L_x_2) ;  /* 0x00000000001c1947 */ /* 0x000fea0003800000 */
[----:B------:R-:W-:-:S13]  /*0460*/  ISETP.GT.AND P0, PT, R4, 0x60, PT ;  /* 0x000000600400780c */ /* 0x000fda0003f04270 */
[----:B------:R-:W-:Y:S05]  /*0470*/  @P0 BRA `(.L_x_3) ;  /* 0x00000000001c0947 */ /* 0x000fea0003800000 */
[----:B01----:R-:W-:-:S05]  /*0480*/  IMAD.MOV R27, RZ, RZ, -R24 ;  /* 0x000000ffff1b7224 */ /* 0x003fca00078e0a18 */
[----:B------:R-:W-:-:S05]  /*0490*/  PRMT R27, R27, 0x7710, RZ ;  /* 0x000077101b1b7816 */ /* 0x000fca00000000ff */
[----:B------:R-:W-:-:S05]  /*04a0*/  VIADD R27, R27, 0xffffffc4 ;  /* 0xffffffc41b1b7836 */ /* 0x000fca0000000000 */
[----:B------:R2:W-:Y:S01]  /*04b0*/  ST.E.U8 desc[UR36][R18.64+0x1], R27 ;  /* 0x0000011b12007985 */ /* 0x0005e2000c101124 */
[----:B------:R-:W-:Y:S05]  /*04c0*/  BRA `(.L_x_3) ;  /* 0x0000000000087947 */ /* 0x000fea0003800000 */
.L_x_2:
[----:B01----:R-:W-:-:S05]  /*04d0*/  VIADD R27, R24, 0xffffffe5 ;  /* 0xffffffe5181b7836 */ /* 0x003fca0000000000 */
[----:B------:R0:W-:Y:S02]  /*04e0*/  ST.E.U8 desc[UR36][R18.64+0x1], R27 ;  /* 0x0000011b12007985 */ /* 0x0001e4000c101124 */
.L_x_3:
[----:B0-----:R-:W-:-:S04]  /*04f0*/  PRMT R0, R21, 0x8880, RZ ;  /* 0x0000888015007816 */ /* 0x001fc800000000ff */
[----:B------:R-:W-:-:S13]  /*0500*/  ISETP.GT.AND P0, PT, R0, 0x7a, PT ;  /* 0x0000007a0000780c */ /* 0x000fda0003f04270 */
[----:B------:R-:W-:Y:S05]  /*0510*/  @P0 BRA `(.L_x_4) ;  /* 0x00000000001c0947 */ /* 0x000fea0003800000 */
[----:B------:R-:W-:-:S13]  /*0520*/  ISETP.GT.AND P0, PT, R0, 0x60, PT ;  /* 0x000000600000780c */ /* 0x000fda0003f04270 */
[----:B------:R-:W-:Y:S05]  /*0530*/  @P0 BRA `(.L_x_5) ;  /* 0x00000000001c0947 */ /* 0x000fea0003800000 */
[----:B------:R-:W-:-:S05]  /*0540*/  IMAD.MOV R21, RZ, RZ, -R24 ;  /* 0x000000ffff157224 */ /* 0x000fca00078e0a18 */
[----:B------:R-:W-:-:S05]  /*0550*/  PRMT R21, R21, 0x7710, RZ ;  /* 0x0000771015157816 */ /* 0x000fca00000000ff */
[----:B------:R-:W-:-:S05]  /*0560*/  VIADD R21, R21, 0xffffffc1 ;  /* 0xffffffc115157836 */ /* 0x000fca0000000000 */
[----:B------:R0:W-:Y:S01]  /*0570*/  ST.E.U8 desc[UR36][R18.64+0x2], R21 ;  /* 0x0000021512007985 */ /* 0x0001e2000c101124 */
[----:B------:R-:W-:Y:S05]  /*0580*/  BRA `(.L_x_5) ;  /* 0x0000000000087947 */ /* 0x000fea0003800000 */
.L_x_4:
[----:B------:R-:W-:-:S05]  /*0590*/  IADD3 R21, PT, PT, R24, -0x18, RZ ;  /* 0xffffffe818157810 */ /* 0x000fca0007ffe0ff */
[----:B------:R3:W-:Y:S02]  /*05a0*/  ST.E.U8 desc[UR36][R18.64+0x2], R21 ;  /* 0x0000021512007985 */ /* 0x0007e4000c101124 */
.L_x_5:
[----:B------:R-:W-:-:S04]  /*05b0*/  PRMT R0, R15, 0x8880, RZ ;  /* 0x000088800f007816 */ /* 0x000fc800000000ff */
        /* <DEDUP_REMOVED lines=9> */
.L_x_6:
[----:B------:R-:W-:-:S05]  /*0650*/  VIADD R15, R25, 0xffffffea ;  /* 0xffffffea190f7836 */ /* 0x000fca0000000000 */
[----:B------:R4:W-:Y:S02]  /*0660*/  ST.E.U8 desc[UR36][R18.64+0x3], R15 ;  /* 0x0000030f12007985 */ /* 0x0009e4000c101124 */
.L_x_7:
        /* <DEDUP_REMOVED lines=10> */
.L_x_8:
[----:B------:R-:W-:-:S05]  /*0710*/  IADD3 R13, PT, PT, R25, -0x1c, RZ ;  /* 0xffffffe4190d7810 */ /* 0x000fca0007ffe0ff */
[----:B------:R0:W-:Y:S02]  /*0720*/  ST.E.U8 desc[UR36][R18.64+0x4], R13 ;  /* 0x0000040d12007985 */ /* 0x0001e4000c101124 */
.L_x_9:
        /* <DEDUP_REMOVED lines=10> */
.L_x_10:
[----:B------:R-:W-:-:S05]  /*07d0*/  VIADD R25, R25, 0xffffffe6 ;  /* 0xffffffe619197836 */ /* 0x000fca0000000000 */
[----:B------:R0:W-:Y:S02]  /*07e0*/  ST.E.U8 desc[UR36][R18.64+0x5], R25 ;  /* 0x0000051912007985 */ /* 0x0001e4000c101124 */
.L_x_11:
[----:B------:R-:W-:Y:S01]  /*07f0*/  PRMT R0, R3, 0x8880, RZ ;  /* 0x0000888003007816 */ /* 0x000fe200000000ff */
[----:B------:R-:W-:Y:S03]  /*0800*/  BSSY.RECONVERGENT B0, `(.L_x_12) ;  /* 0x000000c000007945 */ /* 0x000fe60003800200 */
        /* <DEDUP_REMOVED lines=9> */
.L_x_13:
[----:B------:R-:W-:-:S05]  /*08a0*/  IADD3 R3, PT, PT, R23, -0x7, RZ ;  /* 0xfffffff917037810 */ /* 0x000fca0007ffe0ff */
[----:B------:R0:W-:Y:S02]  /*08b0*/  ST.E.U8 desc[UR36][R18.64+0x6], R3 ;  /* 0x0000060312007985 */ /* 0x0001e4000c101124 */
.L_x_14:
[----:B------:R-:W-:Y:S05]  /*08c0*/  BSYNC.RECONVERGENT B0 ;  /* 0x0000000000007941 */ /* 0x000fea0003800200 */
.L_x_12:
[----:B------:R-:W-:Y:S01]  /*08d0*/  PRMT R0, R5, 0x8880, RZ ;  /* 0x0000888005007816 */ /* 0x000fe200000000ff */
[----:B------:R-:W-:Y:S03]  /*08e0*/  BSSY.RECONVERGENT B0, `(.L_x_15) ;  /* 0x000000c000007945 */ /* 0x000fe60003800200 */
[----:B------:R-:W-:-:S13]  /*08f0*/  ISETP.GT.AND P0, PT, R0, 0x39, PT ;  /* 0x000000390000780c */ /* 0x000fda0003f04270 */
[----:B------:R-:W-:Y:S05]  /*0900*/  @P0 BRA `(.L_x_16) ;  /* 0x00000000001c0947 */ /* 0x000fea0003800000 */
[----:B------:R-:W-:-:S13]  /*0910*/  ISETP.GT.AND P0, PT, R0, 0x2f, PT ;  /* 0x0000002f0000780c */ /* 0x000fda0003f04270 */
[----:B------:R-:W-:Y:S05]  /*0920*/  @P0 BRA `(.L_x_17) ;  /* 0x00000000001c0947 */ /* 0x000fea0003800000 */
[----:B0-----:R-:W-:-:S05]  /*0930*/  IMAD.MOV R3, RZ, RZ, -R23 ;  /* 0x000000ffff037224 */ /* 0x001fca00078e0a17 */
[----:B------:R-:W-:-:S05]  /*0940*/  PRMT R3, R3, 0x7710, RZ ;  /* 0x0000771003037816 */ /* 0x000fca00000000ff */
[----:B------:R-:W-:-:S05]  /*0950*/  VIADD R3, R3, 0x62 ;  /* 0x0000006203037836 */ /* 0x000fca0000000000 */
[----:B------:R0:W-:Y:S01]  /*0960*/  ST.E.U8 desc[UR36][R18.64+0x7], R3 ;  /* 0x0000070312007985 */ /* 0x0001e2000c101124 */
[----:B------:R-:W-:Y:S05]  /*0970*/  BRA `(.L_x_17) ;  /* 0x0000000000087947 */ /* 0x000fea0003800000 */
.L_x_16:
[----:B------:R-:W-:-:S05]  /*0980*/  VIADD R23, R23, 0xfffffff5 ;  /* 0xfffffff517177836 */ /* 0x000fca0000000000 */
[----:B------:R0:W-:Y:S02]  /*0990*/  ST.E.U8 desc[UR36][R18.64+0x7], R23 ;  /* 0x0000071712007985 */ /* 0x0001e4000c101124 */
.L_x_17:
[----:B------:R-:W-:Y:S05]  /*09a0*/  BSYNC.RECONVERGENT B0 ;  /* 0x0000000000007941 */ /* 0x000fea0003800200 */
.L_x_15:
        /* <DEDUP_REMOVED lines=11> */
.L_x_19:
[----:B0-----:R-:W-:-:S05]  /*0a60*/  IADD3 R3, PT, PT, R22, -0x5, RZ ;  /* 0xfffffffb16037810 */ /* 0x001fca0007ffe0ff */
[----:B------:R0:W-:Y:S02]  /*0a70*/  ST.E.U8 desc[UR36][R18.64+0x8], R3 ;  /* 0x0000080312007985 */ /* 0x0001e4000c101124 */
.L_x_20:
[----:B------:R-:W-:Y:S05]  /*0a80*/  BSYNC.RECONVERGENT B0 ;  /* 0x0000000000007941 */ /* 0x000fea0003800200 */
.L_x_18:
        /* <DEDUP_REMOVED lines=11> */
.L_x_22:
[----:B0-----:R-:W-:-:S05]  /*0b40*/  VIADD R3, R22, 0xfffffff3 ;  /* 0xfffffff316037836 */ /* 0x001fca0000000000 */
[----:B------:R0:W-:Y:S02]  /*0b50*/  ST.E.U8 desc[UR36][R18.64+0x9], R3 ;  /* 0x0000090312007985 */ /* 0x0001e4000c101124 */
.L_x_23:
[----:B------:R-:W-:Y:S05]  /*0b60*/  BSYNC.RECONVERGENT B0 ;  /* 0x0000000000007941 */ /* 0x000fea0003800200 */
.L_x_21:
[----:B0-----:R-:W-:Y:S02]  /*0b70*/  HFMA2 R3, -RZ, RZ, 0, 2.920627593994140625e-06 ;  /* 0x00000031ff037431 */ /* 0x001fe400000001ff */
[----:B------:R-:W-:Y:S01]  /*0b80*/  IMAD.MOV.U32 R0, RZ, RZ, 0x70 ;  /* 0x00000070ff007424 */ /* 0x000fe200078e00ff */
[----:B------:R-:W-:Y:S01]  /*0b90*/  MOV R7, 0x0 ;  /* 0x0000000000077802 */ /* 0x000fe20000000f00 */
[----:B------:R-:W-:Y:S01]  /*0ba0*/  IMAD.MOV.U32 R2, RZ, RZ, 0x61 ;  /* 0x00000061ff027424 */ /* 0x000fe200078e00ff */
[----:B------:R0:W-:Y:S01]  /*0bb0*/  STL.U8 [R1+0x4], RZ ;  /* 0x000004ff01007387 */ /* 0x0001e20000100000 */
[----:B------:R-:W-:Y:S01]  /*0bc0*/  IMAD.MOV.U32 R6, RZ, RZ, 0x35 ;  /* 0x00000035ff067424 */ /* 0x000fe200078e00ff */
[----:B------:R0:W0:Y:S01]  /*0bd0*/  LDC.64 R8, c[0x4][R7] ;  /* 0x0100000007087b82 */ /* 0x0000220000000a00 */
[----:B------:R-:W-:Y:S01]  /*0be0*/  IMAD.MOV.U32 R4, RZ, RZ, 0xb ;  /* 0x0000000bff047424 */ /* 0x000fe200078e00ff */
[----:B------:R0:W-:Y:S01]  /*0bf0*/  STL.U8 [R1], R0 ;  /* 0x0000000001007387 */ /* 0x0001e20000100000 */
[----:B------:R-:W-:-:S03]  /*0c00*/  IMAD.MOV.U32 R5, RZ, RZ, RZ ;  /* 0x000000ffff057224 */ /* 0x000fc600078e00ff */
[----:B------:R0:W-:Y:S04]  /*0c10*/  STL.U8 [R1+0x1], R2 ;  /* 0x0000010201007387 */ /* 0x0001e80000100000 */
[----:B------:R0:W-:Y:S04]  /*0c20*/  STL.U8 [R1+0x2], R3 ;  /* 0x0000020301007387 */ /* 0x0001e80000100000 */
[----:B------:R0:W-:Y:S02]  /*0c30*/  STL.U8 [R1+0x3], R6 ;  /* 0x0000030601007387 */ /* 0x0001e40000100000 */
[----:B---3--:R-:W-:-:S07]  /*0c40*/  LEPC R20, `(.L_x_24) ;  /* 0x000000001014794e */ /* 0x008fce0000000000 */
[----:B012-4-:R-:W-:Y:S05]  /*0c50*/  CALL.ABS.NOINC R8 ;  /* 0x0000000008007343 */ /* 0x017fea0003c00000 */
.L_x_24:
[----:B------:R-:W-:Y:S02]  /*0c60*/  HFMA2 R3, -RZ, RZ, 0, 6.735324859619140625e-06 ;  /* 0x00000071ff037431 */ /* 0x000fe400000001ff */
[----:B------:R-:W-:Y:S01]  /*0c70*/  IMAD.MOV.U32 R2, RZ, RZ, 0x72 ;  /* 0x00000072ff027424 */ /* 0x000fe200078e00ff */
[----:B------:R-:W-:Y:S01]  /*0c80*/  ST.E.U8 desc[UR36][R4.64+0xa], RZ ;  /* 0x00000aff04007985 */ /* 0x000fe2000c101124 */
[----:B------:R-:W-:Y:S02]  /*0c90*/  IMAD.MOV.U32 R10, RZ, RZ, 0x62 ;  /* 0x00000062ff0a7424 */ /* 0x000fe400078e00ff */
[----:B------:R-:W-:Y:S01]  /*0ca0*/  IMAD.MOV.U32 R9, RZ, RZ, 0x31 ;  /* 0x00000031ff097424 */ /* 0x000fe200078e00ff */
[----:B------:R0:W-:Y:S01]  /*0cb0*/  ST.E.U8 desc[UR36][R4.64], R2 ;  /* 0x0000000204007985 */ /* 0x0001e2000c101124 */
[----:B------:R-:W-:Y:S02]  /*0cc0*/  IMAD.MOV.U32 R0, RZ, RZ, 0x6e ;  /* 0x0000006eff007424 */ /* 0x000fe400078e00ff */
[----:B------:R-:W-:Y:S01]  /*0cd0*/  IMAD.MOV.U32 R6, RZ, RZ, 0x64 ;  /* 0x00000064ff067424 */ /* 0x000fe200078e00ff */
[----:B------:R1:W-:Y:S01]  /*0ce0*/  ST.E.U8 desc[UR36][R4.64+0x2], R3 ;  /* 0x0000020304007985 */ /* 0x0003e2000c101124 */
[----:B------:R-:W-:-:S02]  /*0cf0*/  IMAD.MOV.U32 R7, RZ, RZ, 0x33 ;  /* 0x00000033ff077424 */ /* 0x000fc400078e00ff */
[----:B------:R-:W-:Y:S01]  /*0d00*/  IMAD.MOV.U32 R8, RZ, RZ, 0x39 ;  /* 0x00000039ff087424 */ /* 0x000fe200078e00ff */
[----:B------:R2:W-:Y:S01]  /*0d10*/  ST.E.U8 desc[UR36][R4.64+0x1], R0 ;  /* 0x0000010004007985 */ /* 0x0005e2000c101124 */
[----:B0-----:R-:W-:-:S03]  /*0d20*/  PRMT R2, R10, 0x7610, R2 ;  /* 0x000076100a027816 */ /* 0x001fc60000000002 */
[----:B------:R0:W-:Y:S01]  /*0d30*/  ST.E.U8 desc[UR36][R4.64+0x3], R6 ;  /* 0x0000030604007985 */ /* 0x0001e2000c101124 */
[----:B-1----:R-:W-:-:S03]  /*0d40*/  PRMT R3, R9, 0x7610, R3 ;  /* 0x0000761009037816 */ /* 0x002fc60000000003 */
[----:B------:R0:W-:Y:S04]  /*0d50*/  ST.E.U8 desc[UR36][R4.64+0x4], R6 ;  /* 0x0000040604007985 */ /* 0x0001e8000c101124 */
[----:B------:R0:W-:Y:S04]  /*0d60*/  ST.E.U8 desc[UR36][R4.64+0x6], R7 ;  /* 0x0000060704007985 */ /* 0x0001e8000c101124 */
[----:B------:R0:W-:Y:S04]  /*0d70*/  ST.E.U8 desc[UR36][R4.64+0x8], R8 ;  /* 0x0000080804007985 */ /* 0x0001e8000c101124 */
[----:B------:R0:W-:Y:S04]  /*0d80*/  ST.E.U8 desc[UR36][R4.64+0x5], R2 ;  /* 0x0000050204007985 */ /* 0x0001e8000c101124 */
[----:B------:R0:W-:Y:S04]  /*0d90*/  ST.E.U8 desc[UR36][R4.64+0x9], R3 ;  /* 0x0000090304007985 */ /* 0x0001e8000c101124 */
[----:B------:R0:W-:Y:S04]  /*0da0*/  ST.E.U8 desc[UR36][R4.64+0x7], R3 ;  /* 0x0000070304007985 */ /* 0x0001e8000c101124 */
[----:B--2---:R-:W2:Y:S02]  /*0db0*/  LD.E.U8 R0, desc[UR36][R18.64] ;  /* 0x0000002412007980 */ /* 0x004ea4000c101100 */
[----:B--2---:R-:W-:-:S13]  /*0dc0*/  ISETP.NE.AND P0, PT, R0, 0x72, PT ;  /* 0x000000720000780c */ /* 0x004fda0003f05270 */
[----:B0-----:R-:W-:Y:S05]  /*0dd0*/  @P0 EXIT ;  /* 0x000000000000094d */ /* 0x001fea0003800000 */
[----:B------:R-:W-:Y:S01]  /*0de0*/  BSSY.RECONVERGENT B0, `(.L_x_25) ;  /* 0x0000011000007945 */ /* 0x000fe20003800200 */
[----:B------:R-:W-:Y:S01]  /*0df0*/  MOV R0, 0x72 ;  /* 0x0000007200007802 */ /* 0x000fe20000000f00 */
[----:B------:R-:W-:Y:S02]  /*0e00*/  IMAD.MOV.U32 R6, RZ, RZ, R18 ;  /* 0x000000ffff067224 */ /* 0x000fe400078e0012 */
[----:B------:R-:W-:-:S07]  /*0e10*/  IMAD.MOV.U32 R3, RZ, RZ, R19 ;  /* 0x000000ffff037224 */ /* 0x000fce00078e0013 */
.L_x_27:
[----:B------:R-:W-:-:S13]  /*0e20*/  LOP3.LUT P0, RZ, R0, 0xff, RZ, 0xc0, !PT ;  /* 0x000000ff00ff7812 */ /* 0x000fda000780c0ff */
[----:B------:R-:W-:Y:S05]  /*0e30*/  @!P0 BRA `(.L_x_26) ;  /* 0x00000000002c8947 */ /* 0x000fea0003800000 */
[----:B------:R-:W-:Y:S01]  /*0e40*/  IMAD.MOV.U32 R2, RZ, RZ, R6 ;  /* 0x000000ffff027224 */ /* 0x000fe200078e0006 */
[----:B------:R0:W2:Y:S04]  /*0e50*/  LD.E.U8 R7, desc[UR36][R4.64+0x1] ;  /* 0x0000012404077980 */ /* 0x0000a8000c101100 */
[----:B------:R-:W2:Y:S01]  /*0e60*/  LD.E.U8 R0, desc[UR36][R2.64+0x1] ;  /* 0x0000012402007980 */ /* 0x000ea2000c101100 */
[----:B------:R-:W-:Y:S02]  /*0e70*/  IADD3 R6, P1, PT, R6, 0x1, RZ ;  /* 0x0000000106067810 */ /* 0x000fe40007f3e0ff */
[----:B0-----:R-:W-:-:S05]  /*0e80*/  IADD3 R4, P2, PT, R4, 0x1, RZ ;  /* 0x0000000104047810 */ /* 0x001fca0007f5e0ff */
[----:B------:R-:W-:Y:S01]  /*0e90*/  IMAD.X R5, RZ, RZ, R5, P2 ;  /* 0x000000ffff057224 */ /* 0x000fe200010e0605 */
[----:B--2---:R-:W-:Y:S01]  /*0ea0*/  ISETP.NE.AND P0, PT, R0, R7, PT ;  /* 0x000000070000720c */ /* 0x004fe20003f05270 */
[----:B------:R-:W-:-:S05]  /*0eb0*/  IMAD.X R7, RZ, RZ, R3, P1 ;  /* 0x000000ffff077224 */ /* 0x000fca00008e0603 */
[----:B------:R-:W-:-:S07]  /*0ec0*/  MOV R3, R7 ;  /* 0x0000000700037202 */ /* 0x000fce0000000f00 */
[----:B------:R-:W-:Y:S05]  /*0ed0*/  @!P0 BRA `(.L_x_27) ;  /* 0xfffffffc00d08947 */ /* 0x000fea000383ffff */
[----:B------:R-:W-:Y:S05]  /*0ee0*/  EXIT ;  /* 0x000000000000794d */ /* 0x000fea0003800000 */
.L_x_26:
[----:B------:R-:W-:Y:S05]  /*0ef0*/  BSYNC.RECONVERGENT B0 ;  /* 0x0000000000007941 */ /* 0x000fea0003800200 */
.L_x_25:
[----:B------:R-:W-:Y:S01]  /*0f00*/  MOV R2, 0x8 ;  /* 0x0000000800027802 */ /* 0x000fe20000000f00 */
[----:B------:R0:W-:Y:S01]  /*0f10*/  STL.64 [R1+0x8], R18 ;  /* 0x0000081201007387 */ /* 0x0001e20000100a00 */
[----:B------:R-:W1:Y:S01]  /*0f20*/  LDCU.64 UR4, c[0x4][0x10] ;  /* 0x01000200ff0477ac */ /* 0x000e620008000a00 */
[----:B------:R-:W-:Y:S01]  /*0f30*/  IADD3 R22, P0, PT, R16, 0x8, RZ ;  /* 0x0000000810167810 */ /* 0x000fe20007f1e0ff */
[----:B------:R0:W2:Y:S04]  /*0f40*/  LDC.64 R8, c[0x4][R2] ;  /* 0x0100000002087b82 */ /* 0x0000a80000000a00 */
[----:B------:R-:W-:Y:S02]  /*0f50*/  IMAD.X R23, RZ, RZ, R17, P0 ;  /* 0x000000ffff177224 */ /* 0x000fe400000e0611 */
[----:B------:R-:W-:-:S02]  /*0f60*/  IMAD.MOV.U32 R6, RZ, RZ, R22 ;  /* 0x000000ffff067224 */ /* 0x000fc400078e0016 */
[----:B------:R-:W-:Y:S02]  /*0f70*/  IMAD.MOV.U32 R7, RZ, RZ, R23 ;  /* 0x000000ffff077224 */ /* 0x000fe400078e0017 */
[----:B-1----:R-:W-:Y:S02]  /*0f80*/  IMAD.U32 R4, RZ, RZ, UR4 ;  /* 0x00000004ff047e24 */ /* 0x002fe4000f8e00ff */
[----:B0-----:R-:W-:-:S07]  /*0f90*/  IMAD.U32 R5, RZ, RZ, UR5 ;  /* 0x00000005ff057e24 */ /* 0x001fce000f8e00ff */
[----:B------:R-:W-:-:S07]  /*0fa0*/  LEPC R20, `(.L_x_28) ;  /* 0x000000001014794e */ /* 0x000fce0000000000 */
[----:B--2---:R-:W-:Y:S05]  /*0fb0*/  CALL.ABS.NOINC R8 ;  /* 0x0000000008007343 */ /* 0x004fea0003c00000 */
.L_x_28:
[----:B------:R-:W0:Y:S01]  /*0fc0*/  LDC.64 R2, c[0x4][R2] ;  /* 0x0100000002027b82 */ /* 0x000e220000000a00 */
[----:B------:R1:W-:Y:S01]  /*0fd0*/  STL.64 [R1+0x8], R16 ;  /* 0x0000081001007387 */ /* 0x0003e20000100a00 */
[----:B------:R-:W2:Y:S01]  /*0fe0*/  LDCU.64 UR4, c[0x4][0x18] ;  /* 0x01000300ff0477ac */ /* 0x000ea20008000a00 */
[----:B------:R-:W-:Y:S02]  /*0ff0*/  IMAD.MOV.U32 R6, RZ, RZ, R22 ;  /* 0x000000ffff067224 */ /* 0x000fe400078e0016 */
[----:B------:R-:W-:Y:S01]  /*1000*/  IMAD.MOV.U32 R7, RZ, RZ, R23 ;  /* 0x000000ffff077224 */ /* 0x000fe200078e0017 */
[----:B--2---:R-:W-:Y:S01]  /*1010*/  MOV R4, UR4 ;  /* 0x0000000400047c02 */ /* 0x004fe20008000f00 */
[----:B-1----:R-:W-:-:S07]  /*1020*/  IMAD.U32 R5, RZ, RZ, UR5 ;  /* 0x00000005ff057e24 */ /* 0x002fce000f8e00ff */
[----:B------:R-:W-:-:S07]  /*1030*/  LEPC R20, `(.L_x_29) ;  /* 0x000000001014794e */ /* 0x000fce0000000000 */
[----:B0-----:R-:W-:Y:S05]  /*1040*/  CALL.ABS.NOINC R2 ;  /* 0x0000000002007343 */ /* 0x001fea0003c00000 */
.L_x_29:
[----:B------:R-:W-:Y:S05]  /*1050*/  EXIT ;  /* 0x000000000000794d */ /* 0x000fea0003800000 */
.L_x_30:
[----:B------:R-:W-:-:S00]  /*1060*/  BRA `(.L_x_30) ;  /* 0xfffffffc00fc7947 */ /* 0x000fc0000383ffff */
[----:B------:R-:W-:-:S00]  /*1070*/  NOP ;  /* 0x0000000000007918 */ /* 0x000fc00000000000 */
        /* <DEDUP_REMOVED lines=8> */
.L_x_31:


//--------------------- .nv.global.init           --------------------------
	.section	.nv.global.init,"aw",@progbits
.nv.global.init:
	.type		$str$1,@object
	.size		$str$1,($str - $str$1)
$str$1:
        /*0000*/ 	.byte	0x50, 0x61, 0x73, 0x73, 0x77, 0x6f, 0x72, 0x64, 0x20, 0x46, 0x6f, 0x75, 0x6e, 0x64, 0x3a, 0x20
        /*0010*/ 	.byte	0x25, 0x73, 0x0a, 0x00
	.type		$str,@object
	.size		$str,(.L_0 - $str)
$str:
        /*0014*/ 	.byte	0x45, 0x6e, 0x63, 0x72, 0x79, 0x70, 0x74, 0x65, 0x64, 0x20, 0x50, 0x61, 0x73, 0x73, 0x77, 0x6f
        /*0024*/ 	.byte	0x72, 0x64, 0x3a, 0x20, 0x25, 0x73, 0x0a, 0x00
.L_0:


//--------------------- .nv.shared.reserved.0     --------------------------
	.section	.nv.shared.reserved.0,"aw",@nobits
	.weak		__nv_reservedSMEM_offset_0_alias
	.size		__nv_reservedSMEM_offset_0_alias, 0, 64
	.other		__nv_reservedSMEM_offset_0_alias,@"STO_CUDA_RESERVED_SHARED STV_DEFAULT"
__nv_reservedSMEM_offset_0_alias:
	.zero		0
	.zero		64


//--------------------- .nv.constant0._Z5crackPcS_ --------------------------
	.section	.nv.constant0._Z5crackPcS_,"a",@progbits
	.sectionflags	@""
	.align	4
.nv.constant0._Z5crackPcS_:
	.zero		912


//--------------------- SYMBOLS --------------------------

	.type		.nv.reservedSmem.offset0,@object
	.size		.nv.reservedSmem.offset0,0x4
	.type		malloc,@function
	.type		vprintf,@function
